//
// Generated by NVIDIA NVVM Compiler
//
// Compiler Build ID: CL-36424714
// Cuda compilation tools, release 13.0, V13.0.88
// Based on NVVM 20.0.0
//

.version 9.0
.target sm_100
.address_size 64

	// .globl	_Z9LayerNormPfS_S_PKfS1_S1_iii

.visible .entry _Z9LayerNormPfS_S_PKfS1_S1_iii(
	.param .u64 .ptr .align 1 _Z9LayerNormPfS_S_PKfS1_S1_iii_param_0,
	.param .u64 .ptr .align 1 _Z9LayerNormPfS_S_PKfS1_S1_iii_param_1,
	.param .u64 .ptr .align 1 _Z9LayerNormPfS_S_PKfS1_S1_iii_param_2,
	.param .u64 .ptr .align 1 _Z9LayerNormPfS_S_PKfS1_S1_iii_param_3,
	.param .u64 .ptr .align 1 _Z9LayerNormPfS_S_PKfS1_S1_iii_param_4,
	.param .u64 .ptr .align 1 _Z9LayerNormPfS_S_PKfS1_S1_iii_param_5,
	.param .u32 _Z9LayerNormPfS_S_PKfS1_S1_iii_param_6,
	.param .u32 _Z9LayerNormPfS_S_PKfS1_S1_iii_param_7,
	.param .u32 _Z9LayerNormPfS_S_PKfS1_S1_iii_param_8
)
{


	ret;

}


// ===== COMPILED SASS (sm_100) =====

	.target	sm_100

	.elftype	@"ET_EXEC"


//--------------------- .note.nv.tkinfo           --------------------------
	.section	.note.nv.tkinfo,"",@"SHT_NOTE"
	.sectionflags	@"SHF_NOTE_NV_TKINFO"
	.tkinfo
        /*0018*/ 	.word	0x00000002
        /*0030*/ 	.string	""
        /*0030*/ 	.string	"ptxas"
        /*0030*/ 	.string	"Cuda compilation tools, release 13.0, V13.0.88"
        /*0030*/ 	.string	"Build cuda_13.0.r13.0/compiler.36424714_0"
        /*0030*/ 	.string	"-arch sm_100 -m 64 "



//--------------------- .note.nv.cuinfo           --------------------------
	.section	.note.nv.cuinfo,"",@"SHT_NOTE"
	.sectionflags	@"SHF_NOTE_NV_CUINFO"
        /*0018*/ 	.short	0x0002
        /*001a*/ 	.short	0x0064
        /*001c*/ 	.short	0x0082
	.zero		2


//--------------------- .nv.info                  --------------------------
	.section	.nv.info,"",@"SHT_CUDA_INFO"
	.align	4


	//----- nvinfo : EIATTR_REGCOUNT
	.align		4
        /*0000*/ 	.byte	0x04, 0x2f
        /*0002*/ 	.short	(.L_1 - .L_0)
	.align		4
.L_0:
        /*0004*/ 	.word	index@(_Z9LayerNormPfS_S_PKfS1_S1_iii)
        /*0008*/ 	.word	0x00000004


	//----- nvinfo : EIATTR_FRAME_SIZE
	.align		4
.L_1:
        /*000c*/ 	.byte	0x04, 0x11
        /*000e*/ 	.short	(.L_3 - .L_2)
	.align		4
.L_2:
        /*0010*/ 	.word	index@(_Z9LayerNormPfS_S_PKfS1_S1_iii)
        /*0014*/ 	.word	0x00000000


	//----- nvinfo : EIATTR_MIN_STACK_SIZE
	.align		4
.L_3:
        /*0018*/ 	.byte	0x04, 0x12
        /*001a*/ 	.short	(.L_5 - .L_4)
	.align		4
.L_4:
        /*001c*/ 	.word	index@(_Z9LayerNormPfS_S_PKfS1_S1_iii)
        /*0020*/ 	.word	0x00000000
.L_5:


//--------------------- .nv.compat                --------------------------
	.section	.nv.compat,"",@"SHT_CUDA_COMPAT_INFO"
	.align	4
        /*0000*/ 	.byte	0x02, 0x09, 0x00, 0x00, 0x02, 0x02, 0x01, 0x00, 0x02, 0x05, 0x05, 0x00, 0x03, 0x07, 0x01, 0x01
        /*0010*/ 	.byte	0x02, 0x03, 0x00, 0x00, 0x02, 0x06, 0x01, 0x00, 0x04, 0x0b, 0x08, 0x00, 0x09, 0x00, 0x00, 0x00
        /*0020*/ 	.byte	0x00, 0x00, 0x00, 0x00


//--------------------- .nv.info._Z9LayerNormPfS_S_PKfS1_S1_iii --------------------------
	.section	.nv.info._Z9LayerNormPfS_S_PKfS1_S1_iii,"",@"SHT_CUDA_INFO"
	.sectionflags	@""
	.align	4


	//----- nvinfo : EIATTR_CUDA_API_VERSION
	.align		4
        /*0000*/ 	.byte	0x04, 0x37
        /*0002*/ 	.short	(.L_7 - .L_6)
.L_6:
        /*0004*/ 	.word	0x00000082


	//----- nvinfo : EIATTR_KPARAM_INFO
	.align		4
.L_7:
        /*0008*/ 	.byte	0x04, 0x17
        /*000a*/ 	.short	(.L_9 - .L_8)
.L_8:
        /*000c*/ 	.word	0x00000000
        /*0010*/ 	.short	0x0008
        /*0012*/ 	.short	0x0038
        /*0014*/ 	.byte	0x00, 0xf0, 0x11, 0x00


	//----- nvinfo : EIATTR_KPARAM_INFO
	.align		4
.L_9:
        /*0018*/ 	.byte	0x04, 0x17
        /*001a*/ 	.short	(.L_11 - .L_10)
.L_10:
        /*001c*/ 	.word	0x00000000
        /*0020*/ 	.short	0x0007
        /*0022*/ 	.short	0x0034
        /*0024*/ 	.byte	0x00, 0xf0, 0x11, 0x00


	//----- nvinfo : EIATTR_KPARAM_INFO
	.align		4
.L_11:
        /*0028*/ 	.byte	0x04, 0x17
        /*002a*/ 	.short	(.L_13 - .L_12)
.L_12:
        /*002c*/ 	.word	0x00000000
        /*0030*/ 	.short	0x0006
        /*0032*/ 	.short	0x0030
        /*0034*/ 	.byte	0x00, 0xf0, 0x11, 0x00


	//----- nvinfo : EIATTR_KPARAM_INFO
	.align		4
.L_13:
        /*0038*/ 	.byte	0x04, 0x17
        /*003a*/ 	.short	(.L_15 - .L_14)
.L_14:
        /*003c*/ 	.word	0x00000000
        /*0040*/ 	.short	0x0005
        /*0042*/ 	.short	0x0028
        /*0044*/ 	.byte	0x00, 0xf5, 0x21, 0x00


	//----- nvinfo : EIATTR_KPARAM_INFO
	.align		4
.L_15:
        /*0048*/ 	.byte	0x04, 0x17
        /*004a*/ 	.short	(.L_17 - .L_16)
.L_16:
        /*004c*/ 	.word	0x00000000
        /*0050*/ 	.short	0x0004
        /*0052*/ 	.short	0x0020
        /*0054*/ 	.byte	0x00, 0xf5, 0x21, 0x00


	//----- nvinfo : EIATTR_KPARAM_INFO
	.align		4
.L_17:
        /*0058*/ 	.byte	0x04, 0x17
        /*005a*/ 	.short	(.L_19 - .L_18)
.L_18:
        /*005c*/ 	.word	0x00000000
        /*0060*/ 	.short	0x0003
        /*0062*/ 	.short	0x0018
        /*0064*/ 	.byte	0x00, 0xf5, 0x21, 0x00


	//----- nvinfo : EIATTR_KPARAM_INFO
	.align		4
.L_19:
        /*0068*/ 	.byte	0x04, 0x17
        /*006a*/ 	.short	(.L_21 - .L_20)
.L_20:
        /*006c*/ 	.word	0x00000000
        /*0070*/ 	.short	0x0002
        /*0072*/ 	.short	0x0010
        /*0074*/ 	.byte	0x00, 0xf5, 0x21, 0x00


	//----- nvinfo : EIATTR_KPARAM_INFO
	.align		4
.L_21:
        /*0078*/ 	.byte	0x04, 0x17
        /*007a*/ 	.short	(.L_23 - .L_22)
.L_22:
        /*007c*/ 	.word	0x00000000
        /*0080*/ 	.short	0x0001
        /*0082*/ 	.short	0x0008
        /*0084*/ 	.byte	0x00, 0xf5, 0x21, 0x00


	//----- nvinfo : EIATTR_KPARAM_INFO
	.align		4
.L_23:
        /*0088*/ 	.byte	0x04, 0x17
        /*008a*/ 	.short	(.L_25 - .L_24)
.L_24:
        /*008c*/ 	.word	0x00000000
        /*0090*/ 	.short	0x0000
        /*0092*/ 	.short	0x0000
        /*0094*/ 	.byte	0x00, 0xf5, 0x21, 0x00


	//----- nvinfo : EIATTR_SPARSE_MMA_MASK
	.align		4
.L_25:
        /*0098*/ 	.byte	0x03, 0x50
        /*009a*/ 	.short	0x0000


	//----- nvinfo : EIATTR_MAXREG_COUNT
	.align		4
        /*009c*/ 	.byte	0x03, 0x1b
        /*009e*/ 	.short	0x00ff


	//----- nvinfo : EIATTR_MERCURY_ISA_VERSION
	.align		4
        /*00a0*/ 	.byte	0x03, 0x5f
        /*00a2*/ 	.short	0x0101


	//----- nvinfo : EIATTR_VRC_CTA_INIT_COUNT
	.align		4
        /*00a4*/ 	.byte	0x02, 0x4a
	.zero		1
	.zero		1


	//----- nvinfo : EIATTR_EXIT_INSTR_OFFSETS
	.align		4
        /*00a8*/ 	.byte	0x04, 0x1c
        /*00aa*/ 	.short	(.L_27 - .L_26)


	//   ....[0]....
.L_26:
        /*00ac*/ 	.word	0x00000010


	//----- nvinfo : EIATTR_CBANK_PARAM_SIZE
	.align		4
.L_27:
        /*00b0*/ 	.byte	0x03, 0x19
        /*00b2*/ 	.short	0x003c


	//----- nvinfo : EIATTR_PARAM_CBANK
	.align		4
        /*00b4*/ 	.byte	0x04, 0x0a
        /*00b6*/ 	.short	(.L_29 - .L_28)
	.align		4
.L_28:
        /*00b8*/ 	.word	index@(.nv.constant0._Z9LayerNormPfS_S_PKfS1_S1_iii)
        /*00bc*/ 	.short	0x0380
        /*00be*/ 	.short	0x003c


	//----- nvinfo : EIATTR_SW_WAR
	.align		4
.L_29:
        /*00c0*/ 	.byte	0x04, 0x36
        /*00c2*/ 	.short	(.L_31 - .L_30)
.L_30:
        /*00c4*/ 	.word	0x00000008
.L_31:


//--------------------- .nv.callgraph             --------------------------
	.section	.nv.callgraph,"",@"SHT_CUDA_CALLGRAPH"
	.align	4
	.sectionentsize	8
	.align		4
        /*0000*/ 	.word	0x00000000
	.align		4
        /*0004*/ 	.word	0xffffffff
	.align		4
        /*0008*/ 	.word	0x00000000
	.align		4
        /*000c*/ 	.word	0xfffffffe
	.align		4
        /*0010*/ 	.word	0x00000000
	.align		4
        /*0014*/ 	.word	0xfffffffd
	.align		4
        /*0018*/ 	.word	0x00000000
	.align		4
        /*001c*/ 	.word	0xfffffffc


//--------------------- .text._Z9LayerNormPfS_S_PKfS1_S1_iii --------------------------
	.section	.text._Z9LayerNormPfS_S_PKfS1_S1_iii,"ax",@progbits
	.align	128
        .global         _Z9LayerNormPfS_S_PKfS1_S1_iii
        .type           _Z9LayerNormPfS_S_PKfS1_S1_iii,@function
        .size           _Z9LayerNormPfS_S_PKfS1_S1_iii,(.L_x_1 - _Z9LayerNormPfS_S_PKfS1_S1_iii)
        .other          _Z9LayerNormPfS_S_PKfS1_S1_iii,@"STO_CUDA_ENTRY STV_DEFAULT"
_Z9LayerNormPfS_S_PKfS1_S1_iii:
.text._Z9LayerNormPfS_S_PKfS1_S1_iii:
[----:B------:R-:W-:Y:S01]  /*0000*/  LDC R1, c[0x0][0x37c] ;  /* 0x0000df00ff017b82 */ /* 0x000fe20000000800 */
[----:B------:R-:W-:Y:S05]  /*0010*/  EXIT ;  /* 0x000000000000794d */ /* 0x000fea0003800000 */
.L_x_0:
[----:B------:R-:W-:-:S00]  /*0020*/  BRA `(.L_x_0) ;  /* 0xfffffffc00fc7947 */ /* 0x000fc0000383ffff */
[----:B------:R-:W-:-:S00]  /*0030*/  NOP ;  /* 0x0000000000007918 */ /* 0x000fc00000000000 */
        /* <DEDUP_REMOVED lines=12> */
.L_x_1:


//--------------------- .nv.shared.reserved.0     --------------------------
	.section	.nv.shared.reserved.0,"aw",@nobits
	.weak		__nv_reservedSMEM_offset_0_alias
	.size		__nv_reservedSMEM_offset_0_alias, 0, 64
	.other		__nv_reservedSMEM_offset_0_alias,@"STO_CUDA_RESERVED_SHARED STV_DEFAULT"
__nv_reservedSMEM_offset_0_alias:
	.zero		0
	.zero		64


//--------------------- .nv.constant0._Z9LayerNormPfS_S_PKfS1_S1_iii --------------------------
	.section	.nv.constant0._Z9LayerNormPfS_S_PKfS1_S1_iii,"a",@progbits
	.sectionflags	@""
	.align	4
.nv.constant0._Z9LayerNormPfS_S_PKfS1_S1_iii:
	.zero		956


//--------------------- SYMBOLS --------------------------

	.type		.nv.reservedSmem.offset0,@object
	.size		.nv.reservedSmem.offset0,0x4
